	.headerflags	@"EF_CUDA_TEXMODE_UNIFIED EF_CUDA_64BIT_ADDRESS EF_CUDA_ACCELERATORS EF_CUDA_SM90 EF_CUDA_VIRTUAL_SM(EF_CUDA_SM90)"
	.elftype	@"ET_EXEC"


//--------------------- .nv.info                  --------------------------
	.section	.nv.info,"",@"SHT_CUDA_INFO"
	.align	4


	//----- nvinfo : EIATTR_REGCOUNT
	.align		4
        /*0000*/ 	.byte	0x04, 0x2f
        /*0002*/ 	.short	(.L_3 - .L_2)
	.align		4
.L_2:
        /*0004*/ 	.word	index@(triton_poi_fused_add_cat_div_sqrt_33)
        /*0008*/ 	.word	0x00000014


	//----- nvinfo : EIATTR_MIN_STACK_SIZE
	.align		4
.L_3:
        /*000c*/ 	.byte	0x04, 0x12
        /*000e*/ 	.short	(.L_5 - .L_4)
	.align		4
.L_4:
        /*0010*/ 	.word	index@(triton_poi_fused_add_cat_div_sqrt_33)
        /*0014*/ 	.word	0x00000000


	//----- nvinfo : EIATTR_FRAME_SIZE
	.align		4
.L_5:
        /*0018*/ 	.byte	0x04, 0x11
        /*001a*/ 	.short	(.L_7 - .L_6)
	.align		4
.L_6:
        /*001c*/ 	.word	index@(triton_poi_fused_add_cat_div_sqrt_33)
        /*0020*/ 	.word	0x00000000


	//----- nvinfo : EIATTR_MIN_STACK_SIZE
	.align		4
.L_7:
        /*0024*/ 	.byte	0x04, 0x12
        /*0026*/ 	.short	(.L_9 - .L_8)
	.align		4
.L_8:
        /*0028*/ 	.word	index@(triton_poi_fused_add_cat_div_sqrt_33)
        /*002c*/ 	.word	0x00000000
.L_9:


//--------------------- .nv.info.triton_poi_fused_add_cat_div_sqrt_33 --------------------------
	.section	.nv.info.triton_poi_fused_add_cat_div_sqrt_33,"",@"SHT_CUDA_INFO"
	.sectionflags	@""
	.align	4


	//----- nvinfo : EIATTR_CUDA_API_VERSION
	.align		4
        /*0000*/ 	.byte	0x04, 0x37
        /*0002*/ 	.short	(.L_11 - .L_10)
.L_10:
        /*0004*/ 	.word	0x0000007c


	//----- nvinfo : EIATTR_KPARAM_INFO
	.align		4
.L_11:
        /*0008*/ 	.byte	0x04, 0x17
        /*000a*/ 	.short	(.L_13 - .L_12)
.L_12:
        /*000c*/ 	.word	0x00000000
        /*0010*/ 	.short	0x0006
        /*0012*/ 	.short	0x0030
        /*0014*/ 	.byte	0x00, 0xf0, 0x11, 0x00


	//----- nvinfo : EIATTR_KPARAM_INFO
	.align		4
.L_13:
        /*0018*/ 	.byte	0x04, 0x17
        /*001a*/ 	.short	(.L_15 - .L_14)
.L_14:
        /*001c*/ 	.word	0x00000000
        /*0020*/ 	.short	0x0005
        /*0022*/ 	.short	0x0028
        /*0024*/ 	.byte	0x00, 0xf4, 0x21, 0x00


	//----- nvinfo : EIATTR_KPARAM_INFO
	.align		4
.L_15:
        /*0028*/ 	.byte	0x04, 0x17
        /*002a*/ 	.short	(.L_17 - .L_16)
.L_16:
        /*002c*/ 	.word	0x00000000
        /*0030*/ 	.short	0x0004
        /*0032*/ 	.short	0x0020
        /*0034*/ 	.byte	0x00, 0xf4, 0x21, 0x00


	//----- nvinfo : EIATTR_KPARAM_INFO
	.align		4
.L_17:
        /*0038*/ 	.byte	0x04, 0x17
        /*003a*/ 	.short	(.L_19 - .L_18)
.L_18:
        /*003c*/ 	.word	0x00000000
        /*0040*/ 	.short	0x0003
        /*0042*/ 	.short	0x0018
        /*0044*/ 	.byte	0x00, 0xf4, 0x21, 0x00


	//----- nvinfo : EIATTR_KPARAM_INFO
	.align		4
.L_19:
        /*0048*/ 	.byte	0x04, 0x17
        /*004a*/ 	.short	(.L_21 - .L_20)
.L_20:
        /*004c*/ 	.word	0x00000000
        /*0050*/ 	.short	0x0002
        /*0052*/ 	.short	0x0010
        /*0054*/ 	.byte	0x00, 0xf4, 0x21, 0x00


	//----- nvinfo : EIATTR_KPARAM_INFO
	.align		4
.L_21:
        /*0058*/ 	.byte	0x04, 0x17
        /*005a*/ 	.short	(.L_23 - .L_22)
.L_22:
        /*005c*/ 	.word	0x00000000
        /*0060*/ 	.short	0x0001
        /*0062*/ 	.short	0x0008
        /*0064*/ 	.byte	0x00, 0xf4, 0x21, 0x00


	//----- nvinfo : EIATTR_KPARAM_INFO
	.align		4
.L_23:
        /*0068*/ 	.byte	0x04, 0x17
        /*006a*/ 	.short	(.L_25 - .L_24)
.L_24:
        /*006c*/ 	.word	0x00000000
        /*0070*/ 	.short	0x0000
        /*0072*/ 	.short	0x0000
        /*0074*/ 	.byte	0x00, 0xf4, 0x21, 0x00


	//----- nvinfo : EIATTR_SPARSE_MMA_MASK
	.align		4
.L_25:
        /*0078*/ 	.byte	0x03, 0x50
        /*007a*/ 	.short	0x0000


	//----- nvinfo : EIATTR_MAXREG_COUNT
	.align		4
        /*007c*/ 	.byte	0x03, 0x1b
        /*007e*/ 	.short	0x00ff


	//----- nvinfo : EIATTR_EXIT_INSTR_OFFSETS
	.align		4
        /*0080*/ 	.byte	0x04, 0x1c
        /*0082*/ 	.short	(.L_27 - .L_26)


	//   ....[0]....
.L_26:
        /*0084*/ 	.word	0x00000400


	//   ....[1]....
        /*0088*/ 	.word	0x00000420


	//----- nvinfo : EIATTR_REQNTID
	.align		4
.L_27:
        /*008c*/ 	.byte	0x04, 0x10
        /*008e*/ 	.short	(.L_29 - .L_28)
.L_28:
        /*0090*/ 	.word	0x00000080
        /*0094*/ 	.word	0x00000001
        /*0098*/ 	.word	0x00000001


	//----- nvinfo : EIATTR_CBANK_PARAM_SIZE
	.align		4
.L_29:
        /*009c*/ 	.byte	0x03, 0x19
        /*009e*/ 	.short	0x0034


	//----- nvinfo : EIATTR_PARAM_CBANK
	.align		4
        /*00a0*/ 	.byte	0x04, 0x0a
        /*00a2*/ 	.short	(.L_31 - .L_30)
	.align		4
.L_30:
        /*00a4*/ 	.word	index@(.nv.constant0.triton_poi_fused_add_cat_div_sqrt_33)
        /*00a8*/ 	.short	0x0210
        /*00aa*/ 	.short	0x0034


	//----- nvinfo : EIATTR_SW_WAR
	.align		4
.L_31:
        /*00ac*/ 	.byte	0x04, 0x36
        /*00ae*/ 	.short	(.L_33 - .L_32)
.L_32:
        /*00b0*/ 	.word	0x00000008
.L_33:


//--------------------- .nv.callgraph             --------------------------
	.section	.nv.callgraph,"",@"SHT_CUDA_CALLGRAPH"
	.align	4
	.sectionentsize	8
	.align		4
        /*0000*/ 	.word	0x00000000
	.align		4
        /*0004*/ 	.word	0xffffffff
	.align		4
        /*0008*/ 	.word	0x00000000
	.align		4
        /*000c*/ 	.word	0xfffffffe
	.align		4
        /*0010*/ 	.word	0x00000000
	.align		4
        /*0014*/ 	.word	0xfffffffd
	.align		4
        /*0018*/ 	.word	0x00000000
	.align		4
        /*001c*/ 	.word	0xfffffffc


//--------------------- .nv.constant4             --------------------------
	.section	.nv.constant4,"a",@progbits
	.align	8
	.align		8
.nv.constant4:
        /*0000*/ 	.dword	_$_str
	.align		8
        /*0008*/ 	.dword	_$_str_$_2


//--------------------- .text.triton_poi_fused_add_cat_div_sqrt_33 --------------------------
	.section	.text.triton_poi_fused_add_cat_div_sqrt_33,"ax",@progbits
	.align	128
        .global         triton_poi_fused_add_cat_div_sqrt_33
        .type           triton_poi_fused_add_cat_div_sqrt_33,@function
        .size           triton_poi_fused_add_cat_div_sqrt_33,(.L_x_1 - triton_poi_fused_add_cat_div_sqrt_33)
        .other          triton_poi_fused_add_cat_div_sqrt_33,@"STO_CUDA_ENTRY STV_DEFAULT"
triton_poi_fused_add_cat_div_sqrt_33:
.text.triton_poi_fused_add_cat_div_sqrt_33:
[----:B------:R-:W0:Y:S02]  /*0000*/  LDC R1, c[0x0][0x28] ;  /* 0x00000a00ff017b82 */ /* 0x000e240000000800 */
[----:B------:R-:W1:Y:S01]  /*0010*/  S2R R0, SR_TID.X ;  /* 0x0000000000007919 */ /* 0x000e620000002100 */
[----:B------:R-:W2:Y:S01]  /*0020*/  LDC.64 R10, c[0x0][0x230] ;  /* 0x00008c00ff0a7b82 */ /* 0x000ea20000000a00 */
[----:B------:R-:W-:Y:S01]  /*0030*/  IMAD.MOV.U32 R6, RZ, RZ, RZ ;  /* 0x000000ffff067224 */ /* 0x000fe200078e00ff */
[----:B------:R-:W-:Y:S01]  /*0040*/  ULDC.64 UR4, c[0x0][0x208] ;  /* 0x0000820000047ab9 */ /* 0x000fe20000000a00 */
[----:B------:R-:W3:Y:S01]  /*0050*/  S2R R3, SR_CTAID.X ;  /* 0x0000000000037919 */ /* 0x000ee20000002500 */
[----:B------:R-:W-:-:S04]  /*0060*/  ULDC.64 UR6, c[0x0][0x220] ;  /* 0x0000880000067ab9 */ /* 0x000fc80000000a00 */
[----:B------:R-:W4:Y:S08]  /*0070*/  LDC.64 R8, c[0x0][0x210] ;  /* 0x00008400ff087b82 */ /* 0x000f300000000a00 */
[----:B------:R-:W5:Y:S01]  /*0080*/  LDC.64 R4, c[0x0][0x218] ;  /* 0x00008600ff047b82 */ /* 0x000f620000000a00 */
[----:B-1----:R-:W-:-:S05]  /*0090*/  LOP3.LUT R0, R0, 0x7f, RZ, 0xc0, !PT ;  /* 0x0000007f00007812 */ /* 0x002fca00078ec0ff */
[----:B---3--:R-:W-:-:S04]  /*00a0*/  IMAD R0, R3, 0x80, R0 ;  /* 0x0000008003007824 */ /* 0x008fc800078e0200 */
[C---:B------:R-:W-:Y:S01]  /*00b0*/  IMAD.HI R2, R0.reuse, 0x38e38e39, RZ ;  /* 0x38e38e3900027827 */ /* 0x040fe200078e02ff */
[----:B------:R-:W-:-:S04]  /*00c0*/  ISETP.GE.AND P0, PT, R0, 0x4800, PT ;  /* 0x000048000000780c */ /* 0x000fc80003f06270 */
[----:B------:R-:W-:-:S04]  /*00d0*/  SHF.R.U32.HI R3, RZ, 0x1f, R2 ;  /* 0x0000001fff037819 */ /* 0x000fc80000011602 */
[CC--:B------:R-:W-:Y:S02]  /*00e0*/  LEA.HI.SX32 R7, R2.reuse, R3.reuse, 0x1f ;  /* 0x0000000302077211 */ /* 0x0c0fe400078ffaff */
[----:B------:R-:W-:-:S03]  /*00f0*/  LEA.HI.SX32 R3, R2, R3, 0x16 ;  /* 0x0000000302037211 */ /* 0x000fc600078fb2ff */
[----:B------:R-:W-:-:S04]  /*0100*/  IMAD R2, R7, -0x9, R0 ;  /* 0xfffffff707027824 */ /* 0x000fc800078e0200 */
[----:B------:R-:W-:Y:S01]  /*0110*/  IMAD R13, R3, 0x9, R2 ;  /* 0x00000009030d7824 */ /* 0x000fe200078e0202 */
[----:B------:R-:W-:-:S03]  /*0120*/  SHF.R.S32.HI R2, RZ, 0x1f, R7 ;  /* 0x0000001fff027819 */ /* 0x000fc60000011407 */
[C---:B--2---:R-:W-:Y:S01]  /*0130*/  IMAD.WIDE R10, R13.reuse, 0x4, R10 ;  /* 0x000000040d0a7825 */ /* 0x044fe200078e020a */
[----:B------:R-:W-:Y:S02]  /*0140*/  LEA.HI R12, R2, R7, RZ, 0x9 ;  /* 0x00000007020c7211 */ /* 0x000fe400078f48ff */
[----:B------:R-:W1:Y:S02]  /*0150*/  LDC.64 R2, c[0x0][0x228] ;  /* 0x00008a00ff027b82 */ /* 0x000e640000000a00 */
[----:B------:R2:W3:Y:S01]  /*0160*/  @!P0 LDG.E.EL R6, desc[UR4][R10.64] ;  /* 0x000000040a068981 */ /* 0x0004e2000c2e1900 */
[----:B------:R-:W-:Y:S01]  /*0170*/  LOP3.LUT R12, R12, 0xfffffe00, RZ, 0xc0, !PT ;  /* 0xfffffe000c0c7812 */ /* 0x000fe200078ec0ff */
[----:B------:R-:W-:Y:S02]  /*0180*/  IMAD.SHL.U32 R14, R13, 0x100, RZ ;  /* 0x000001000d0e7824 */ /* 0x000fe400078e00ff */
[----:B------:R-:W-:Y:S02]  /*0190*/  IMAD.MOV.U32 R16, RZ, RZ, RZ ;  /* 0x000000ffff107224 */ /* 0x000fe400078e00ff */
[----:B------:R-:W-:Y:S01]  /*01a0*/  IMAD.IADD R7, R7, 0x1, -R12 ;  /* 0x0000000107077824 */ /* 0x000fe200078e0a0c */
[----:B------:R-:W-:-:S03]  /*01b0*/  SHF.R.S32.HI R12, RZ, 0x1f, R14 ;  /* 0x0000001fff0c7819 */ /* 0x000fc6000001140e */
[C---:B------:R-:W-:Y:S01]  /*01c0*/  IMAD.IADD R13, R7.reuse, 0x1, R14 ;  /* 0x00000001070d7824 */ /* 0x040fe200078e020e */
[C---:B------:R-:W-:Y:S01]  /*01d0*/  ISETP.GE.AND P2, PT, R7.reuse, 0x100, PT ;  /* 0x000001000700780c */ /* 0x040fe20003f46270 */
[----:B-----5:R-:W-:Y:S01]  /*01e0*/  IMAD.WIDE R4, R7, 0x4, R4 ;  /* 0x0000000407047825 */ /* 0x020fe200078e0204 */
[----:B------:R-:W-:Y:S02]  /*01f0*/  IADD3 R15, P1, R7, R14, RZ ;  /* 0x0000000e070f7210 */ /* 0x000fe40007f3e0ff */
[----:B------:R-:W-:Y:S01]  /*0200*/  ISETP.LT.AND P3, PT, R0, 0x4800, !P2 ;  /* 0x000048000000780c */ /* 0x000fe20005761270 */
[----:B----4-:R-:W-:Y:S01]  /*0210*/  IMAD.WIDE R8, R13, 0x4, R8 ;  /* 0x000000040d087825 */ /* 0x010fe200078e0208 */
[C---:B------:R-:W-:Y:S02]  /*0220*/  LEA.HI.X.SX32 R12, R7.reuse, R12, 0x1, P1 ;  /* 0x0000000c070c7211 */ /* 0x040fe400008f0eff */
[----:B------:R-:W-:Y:S02]  /*0230*/  ISETP.GT.AND P4, PT, R7, 0xff, !P0 ;  /* 0x000000ff0700780c */ /* 0x000fe40004784270 */
[----:B--2---:R-:W-:-:S04]  /*0240*/  LEA R10, P1, R15, UR6, 0x2 ;  /* 0x000000060f0a7c11 */ /* 0x004fc8000f8210ff */
[----:B------:R-:W-:Y:S02]  /*0250*/  LEA.HI.X R11, R15, UR7, R12, 0x2, P1 ;  /* 0x000000070f0b7c11 */ /* 0x000fe400088f140c */
[----:B------:R-:W-:Y:S01]  /*0260*/  CS2R R14, SRZ ;  /* 0x00000000000e7805 */ /* 0x000fe2000001ff00 */
[----:B-1----:R-:W-:Y:S02]  /*0270*/  IMAD.WIDE R12, R7, 0x4, R2 ;  /* 0x00000004070c7825 */ /* 0x002fe400078e0202 */
[----:B------:R-:W1:Y:S02]  /*0280*/  LDC.64 R2, c[0x0][0x238] ;  /* 0x00008e00ff027b82 */ /* 0x000e640000000a00 */
[----:B------:R-:W-:Y:S01]  /*0290*/  IMAD.MOV.U32 R7, RZ, RZ, RZ ;  /* 0x000000ffff077224 */ /* 0x000fe200078e00ff */
[----:B------:R-:W2:Y:S04]  /*02a0*/  @P3 LDG.E.EL R15, desc[UR4][R4.64] ;  /* 0x00000004040f3981 */ /* 0x000ea8000c2e1900 */
[----:B------:R-:W4:Y:S04]  /*02b0*/  @P3 LDG.E.EL R14, desc[UR4][R8.64] ;  /* 0x00000004080e3981 */ /* 0x000f28000c2e1900 */
[----:B------:R-:W5:Y:S04]  /*02c0*/  @P4 LDG.E.EL R16, desc[UR4][R12.64+-0x400] ;  /* 0xfffc00040c104981 */ /* 0x000f68000c2e1900 */
[----:B------:R-:W5:Y:S01]  /*02d0*/  @P4 LDG.E.EL R7, desc[UR4][R10.64+-0x400] ;  /* 0xfffc00040a074981 */ /* 0x000f62000c2e1900 */
[----:B-1----:R-:W-:Y:S01]  /*02e0*/  IMAD.WIDE R2, R0, 0x4, R2 ;  /* 0x0000000400027825 */ /* 0x002fe200078e0202 */
[----:B---3--:R-:W1:Y:S03]  /*02f0*/  MUFU.SQRT R6, R6 ;  /* 0x0000000600067308 */ /* 0x008e660000002000 */
[----:B-1----:R-:W-:-:S05]  /*0300*/  FADD R17, R6, 1.00000001335143196e-10 ;  /* 0x2edbe6ff06117421 */ /* 0x002fca0000000000 */
[----:B------:R-:W-:Y:S02]  /*0310*/  FSETP.GT.AND P1, PT, R17, 8.50705917302346158658e+37, PT ;  /* 0x7e8000001100780b */ /* 0x000fe40003f24000 */
[----:B--2---:R-:W-:-:S11]  /*0320*/  SEL R15, R15, RZ, P3 ;  /* 0x000000ff0f0f7207 */ /* 0x004fd60001800000 */
[----:B------:R-:W-:Y:S01]  /*0330*/  @P1 FMUL R17, R17, 0.25 ;  /* 0x3e80000011111820 */ /* 0x000fe20000400000 */
[----:B----4-:R-:W-:-:S05]  /*0340*/  SEL R14, R14, RZ, P3 ;  /* 0x000000ff0e0e7207 */ /* 0x010fca0001800000 */
[----:B------:R-:W1:Y:S01]  /*0350*/  MUFU.RCP R17, R17 ;  /* 0x0000001100117308 */ /* 0x000e620000001000 */
[----:B-----5:R-:W-:Y:S01]  /*0360*/  SEL R16, R16, RZ, P4 ;  /* 0x000000ff10107207 */ /* 0x020fe20002000000 */
[C---:B------:R-:W-:Y:S01]  /*0370*/  FADD R4, R14.reuse, R15 ;  /* 0x0000000f0e047221 */ /* 0x040fe20000000000 */
[----:B------:R-:W-:Y:S02]  /*0380*/  FSETP.GEU.AND P3, PT, R14, -R15, PT ;  /* 0x8000000f0e00720b */ /* 0x000fe40003f6e000 */
[----:B------:R-:W-:Y:S02]  /*0390*/  SEL R7, R7, RZ, P4 ;  /* 0x000000ff07077207 */ /* 0x000fe40002000000 */
[----:B------:R-:W-:Y:S02]  /*03a0*/  FSEL R4, R4, RZ, P3 ;  /* 0x000000ff04047208 */ /* 0x000fe40001800000 */
[C---:B------:R-:W-:Y:S01]  /*03b0*/  FSETP.GEU.AND P4, PT, R7.reuse, -R16, PT ;  /* 0x800000100700720b */ /* 0x040fe20003f8e000 */
[----:B------:R-:W-:-:S05]  /*03c0*/  FADD R16, R7, R16 ;  /* 0x0000001007107221 */ /* 0x000fca0000000000 */
[----:B------:R-:W-:-:S05]  /*03d0*/  @P2 FSEL R4, R16, RZ, P4 ;  /* 0x000000ff10042208 */ /* 0x000fca0002000000 */
[----:B------:R-:W-:-:S04]  /*03e0*/  @P1 FMUL R4, R4, 0.25 ;  /* 0x3e80000004041820 */ /* 0x000fc80000400000 */
[----:B-1----:R-:W-:Y:S01]  /*03f0*/  FMUL R5, R17, R4 ;  /* 0x0000000411057220 */ /* 0x002fe20000400000 */
[----:B------:R-:W-:Y:S06]  /*0400*/  @P0 EXIT ;  /* 0x000000000000094d */ /* 0x000fec0003800000 */
[----:B------:R-:W-:Y:S01]  /*0410*/  STG.E desc[UR4][R2.64], R5 ;  /* 0x0000000502007986 */ /* 0x000fe2000c101904 */
[----:B------:R-:W-:Y:S05]  /*0420*/  EXIT ;  /* 0x000000000000794d */ /* 0x000fea0003800000 */
.L_x_0:
[----:B------:R-:W-:-:S00]  /*0430*/  BRA `(.L_x_0) ;  /* 0xfffffffc00fc7947 */ /* 0x000fc0000383ffff */
[----:B------:R-:W-:-:S00]  /*0440*/  NOP ;  /* 0x0000000000007918 */ /* 0x000fc00000000000 */
        /* <DEDUP_REMOVED lines=11> */
.L_x_1:


//--------------------- .nv.global.init           --------------------------
	.section	.nv.global.init,"aw",@progbits
.nv.global.init:
	.type		_$_str,@object
	.size		_$_str,(_$_str_$_2 - _$_str)
_$_str:
        /*0000*/ 	.byte	0x5f, 0x5f, 0x43, 0x55, 0x44, 0x41, 0x5f, 0x46, 0x54, 0x5a, 0x00
	.type		_$_str_$_2,@object
	.size		_$_str_$_2,(.L_1 - _$_str_$_2)
_$_str_$_2:
        /*000b*/ 	.byte	0x5f, 0x5f, 0x43, 0x55, 0x44, 0x41, 0x5f, 0x50, 0x52, 0x45, 0x43, 0x5f, 0x53, 0x51, 0x52, 0x54
        /*001b*/ 	.byte	0x00
.L_1:


//--------------------- .nv.constant0.triton_poi_fused_add_cat_div_sqrt_33 --------------------------
	.section	.nv.constant0.triton_poi_fused_add_cat_div_sqrt_33,"a",@progbits
	.sectionflags	@""
	.align	4
.nv.constant0.triton_poi_fused_add_cat_div_sqrt_33:
	.zero		580
